	.headerflags	@"EF_CUDA_TEXMODE_UNIFIED EF_CUDA_64BIT_ADDRESS EF_CUDA_ACCELERATORS EF_CUDA_SM90 EF_CUDA_VIRTUAL_SM(EF_CUDA_SM90)"
	.elftype	@"ET_EXEC"


//--------------------- .nv.info                  --------------------------
	.section	.nv.info,"",@"SHT_CUDA_INFO"
	.align	4


	//----- nvinfo : EIATTR_REGCOUNT
	.align		4
        /*0000*/ 	.byte	0x04, 0x2f
        /*0002*/ 	.short	(.L_2 - .L_1)
	.align		4
.L_1:
        /*0004*/ 	.word	index@(triton_per_fused__native_batch_norm_legit_24)
        /*0008*/ 	.word	0x00000020


	//----- nvinfo : EIATTR_MIN_STACK_SIZE
	.align		4
.L_2:
        /*000c*/ 	.byte	0x04, 0x12
        /*000e*/ 	.short	(.L_4 - .L_3)
	.align		4
.L_3:
        /*0010*/ 	.word	index@(triton_per_fused__native_batch_norm_legit_24)
        /*0014*/ 	.word	0x00000000


	//----- nvinfo : EIATTR_FRAME_SIZE
	.align		4
.L_4:
        /*0018*/ 	.byte	0x04, 0x11
        /*001a*/ 	.short	(.L_6 - .L_5)
	.align		4
.L_5:
        /*001c*/ 	.word	index@(triton_per_fused__native_batch_norm_legit_24)
        /*0020*/ 	.word	0x00000000


	//----- nvinfo : EIATTR_MIN_STACK_SIZE
	.align		4
.L_6:
        /*0024*/ 	.byte	0x04, 0x12
        /*0026*/ 	.short	(.L_8 - .L_7)
	.align		4
.L_7:
        /*0028*/ 	.word	index@(triton_per_fused__native_batch_norm_legit_24)
        /*002c*/ 	.word	0x00000000
.L_8:


//--------------------- .nv.info.triton_per_fused__native_batch_norm_legit_24 --------------------------
	.section	.nv.info.triton_per_fused__native_batch_norm_legit_24,"",@"SHT_CUDA_INFO"
	.sectionflags	@""
	.align	4


	//----- nvinfo : EIATTR_CUDA_API_VERSION
	.align		4
        /*0000*/ 	.byte	0x04, 0x37
        /*0002*/ 	.short	(.L_10 - .L_9)
.L_9:
        /*0004*/ 	.word	0x0000007c


	//----- nvinfo : EIATTR_KPARAM_INFO
	.align		4
.L_10:
        /*0008*/ 	.byte	0x04, 0x17
        /*000a*/ 	.short	(.L_12 - .L_11)
.L_11:
        /*000c*/ 	.word	0x00000000
        /*0010*/ 	.short	0x0004
        /*0012*/ 	.short	0x001c
        /*0014*/ 	.byte	0x00, 0xf0, 0x11, 0x00


	//----- nvinfo : EIATTR_KPARAM_INFO
	.align		4
.L_12:
        /*0018*/ 	.byte	0x04, 0x17
        /*001a*/ 	.short	(.L_14 - .L_13)
.L_13:
        /*001c*/ 	.word	0x00000000
        /*0020*/ 	.short	0x0003
        /*0022*/ 	.short	0x0018
        /*0024*/ 	.byte	0x00, 0xf0, 0x11, 0x00


	//----- nvinfo : EIATTR_KPARAM_INFO
	.align		4
.L_14:
        /*0028*/ 	.byte	0x04, 0x17
        /*002a*/ 	.short	(.L_16 - .L_15)
.L_15:
        /*002c*/ 	.word	0x00000000
        /*0030*/ 	.short	0x0002
        /*0032*/ 	.short	0x0010
        /*0034*/ 	.byte	0x00, 0xf4, 0x21, 0x00


	//----- nvinfo : EIATTR_KPARAM_INFO
	.align		4
.L_16:
        /*0038*/ 	.byte	0x04, 0x17
        /*003a*/ 	.short	(.L_18 - .L_17)
.L_17:
        /*003c*/ 	.word	0x00000000
        /*0040*/ 	.short	0x0001
        /*0042*/ 	.short	0x0008
        /*0044*/ 	.byte	0x00, 0xf4, 0x21, 0x00


	//----- nvinfo : EIATTR_KPARAM_INFO
	.align		4
.L_18:
        /*0048*/ 	.byte	0x04, 0x17
        /*004a*/ 	.short	(.L_20 - .L_19)
.L_19:
        /*004c*/ 	.word	0x00000000
        /*0050*/ 	.short	0x0000
        /*0052*/ 	.short	0x0000
        /*0054*/ 	.byte	0x00, 0xf4, 0x21, 0x00


	//----- nvinfo : EIATTR_SPARSE_MMA_MASK
	.align		4
.L_20:
        /*0058*/ 	.byte	0x03, 0x50
        /*005a*/ 	.short	0x0000


	//----- nvinfo : EIATTR_MAXREG_COUNT
	.align		4
        /*005c*/ 	.byte	0x03, 0x1b
        /*005e*/ 	.short	0x00ff


	//----- nvinfo : EIATTR_COOP_GROUP_MASK_REGIDS
	.align		4
        /*0060*/ 	.byte	0x04, 0x29
        /*0062*/ 	.short	(.L_22 - .L_21)


	//   ....[0]....
.L_21:
        /*0064*/ 	.word	0xffffffff


	//   ....[1]....
        /*0068*/ 	.word	0xffffffff


	//   ....[2]....
        /*006c*/ 	.word	0xffffffff


	//   ....[3]....
        /*0070*/ 	.word	0xffffffff


	//   ....[4]....
        /*0074*/ 	.word	0xffffffff


	//   ....[5]....
        /*0078*/ 	.word	0xffffffff


	//   ....[6]....
        /*007c*/ 	.word	0xffffffff


	//   ....[7]....
        /*0080*/ 	.word	0xffffffff


	//   ....[8]....
        /*0084*/ 	.word	0xffffffff


	//   ....[9]....
        /*0088*/ 	.word	0xffffffff


	//   ....[10]....
        /*008c*/ 	.word	0xffffffff


	//   ....[11]....
        /*0090*/ 	.word	0xffffffff


	//   ....[12]....
        /*0094*/ 	.word	0xffffffff


	//   ....[13]....
        /*0098*/ 	.word	0xffffffff


	//   ....[14]....
        /*009c*/ 	.word	0xffffffff


	//   ....[15]....
        /*00a0*/ 	.word	0xffffffff


	//   ....[16]....
        /*00a4*/ 	.word	0xffffffff


	//   ....[17]....
        /*00a8*/ 	.word	0xffffffff


	//   ....[18]....
        /*00ac*/ 	.word	0xffffffff


	//   ....[19]....
        /*00b0*/ 	.word	0xffffffff


	//   ....[20]....
        /*00b4*/ 	.word	0xffffffff


	//   ....[21]....
        /*00b8*/ 	.word	0xffffffff


	//   ....[22]....
        /*00bc*/ 	.word	0xffffffff


	//   ....[23]....
        /*00c0*/ 	.word	0xffffffff


	//----- nvinfo : EIATTR_COOP_GROUP_INSTR_OFFSETS
	.align		4
.L_22:
        /*00c4*/ 	.byte	0x04, 0x28
        /*00c6*/ 	.short	(.L_24 - .L_23)


	//   ....[0]....
.L_23:
        /*00c8*/ 	.word	0x000003e0


	//   ....[1]....
        /*00cc*/ 	.word	0x000003f0


	//   ....[2]....
        /*00d0*/ 	.word	0x00000400


	//   ....[3]....
        /*00d4*/ 	.word	0x00000410


	//   ....[4]....
        /*00d8*/ 	.word	0x00000450


	//   ....[5]....
        /*00dc*/ 	.word	0x00000470


	//   ....[6]....
        /*00e0*/ 	.word	0x00000480


	//   ....[7]....
        /*00e4*/ 	.word	0x00000490


	//   ....[8]....
        /*00e8*/ 	.word	0x000004d0


	//   ....[9]....
        /*00ec*/ 	.word	0x000004f0


	//   ....[10]....
        /*00f0*/ 	.word	0x00000500


	//   ....[11]....
        /*00f4*/ 	.word	0x00000510


	//   ....[12]....
        /*00f8*/ 	.word	0x00000850


	//   ....[13]....
        /*00fc*/ 	.word	0x00000860


	//   ....[14]....
        /*0100*/ 	.word	0x00000870


	//   ....[15]....
        /*0104*/ 	.word	0x00000880


	//   ....[16]....
        /*0108*/ 	.word	0x000008b0


	//   ....[17]....
        /*010c*/ 	.word	0x000008d0


	//   ....[18]....
        /*0110*/ 	.word	0x000008f0


	//   ....[19]....
        /*0114*/ 	.word	0x00000900


	//   ....[20]....
        /*0118*/ 	.word	0x00000930


	//   ....[21]....
        /*011c*/ 	.word	0x00000960


	//   ....[22]....
        /*0120*/ 	.word	0x00000970


	//   ....[23]....
        /*0124*/ 	.word	0x00000980


	//----- nvinfo : EIATTR_EXIT_INSTR_OFFSETS
	.align		4
.L_24:
        /*0128*/ 	.byte	0x04, 0x1c
        /*012a*/ 	.short	(.L_26 - .L_25)


	//   ....[0]....
.L_25:
        /*012c*/ 	.word	0x00000b60


	//   ....[1]....
        /*0130*/ 	.word	0x00000b90


	//----- nvinfo : EIATTR_REQNTID
	.align		4
.L_26:
        /*0134*/ 	.byte	0x04, 0x10
        /*0136*/ 	.short	(.L_28 - .L_27)
.L_27:
        /*0138*/ 	.word	0x00000100
        /*013c*/ 	.word	0x00000001
        /*0140*/ 	.word	0x00000001


	//----- nvinfo : EIATTR_CBANK_PARAM_SIZE
	.align		4
.L_28:
        /*0144*/ 	.byte	0x03, 0x19
        /*0146*/ 	.short	0x0020


	//----- nvinfo : EIATTR_PARAM_CBANK
	.align		4
        /*0148*/ 	.byte	0x04, 0x0a
        /*014a*/ 	.short	(.L_30 - .L_29)
	.align		4
.L_29:
        /*014c*/ 	.word	index@(.nv.constant0.triton_per_fused__native_batch_norm_legit_24)
        /*0150*/ 	.short	0x0210
        /*0152*/ 	.short	0x0020


	//----- nvinfo : EIATTR_SW_WAR
	.align		4
.L_30:
        /*0154*/ 	.byte	0x04, 0x36
        /*0156*/ 	.short	(.L_32 - .L_31)
.L_31:
        /*0158*/ 	.word	0x00000008
.L_32:


//--------------------- .nv.callgraph             --------------------------
	.section	.nv.callgraph,"",@"SHT_CUDA_CALLGRAPH"
	.align	4
	.sectionentsize	8
	.align		4
        /*0000*/ 	.word	0x00000000
	.align		4
        /*0004*/ 	.word	0xffffffff
	.align		4
        /*0008*/ 	.word	0x00000000
	.align		4
        /*000c*/ 	.word	0xfffffffe
	.align		4
        /*0010*/ 	.word	0x00000000
	.align		4
        /*0014*/ 	.word	0xfffffffd
	.align		4
        /*0018*/ 	.word	0x00000000
	.align		4
        /*001c*/ 	.word	0xfffffffc


//--------------------- .nv.constant4             --------------------------
	.section	.nv.constant4,"a",@progbits
	.align	8
	.align		8
.nv.constant4:
        /*0000*/ 	.dword	_$_str


//--------------------- .text.triton_per_fused__native_batch_norm_legit_24 --------------------------
	.section	.text.triton_per_fused__native_batch_norm_legit_24,"ax",@progbits
	.sectionflags	@"SHF_BARRIERS=1"
	.align	128
        .global         triton_per_fused__native_batch_norm_legit_24
        .type           triton_per_fused__native_batch_norm_legit_24,@function
        .size           triton_per_fused__native_batch_norm_legit_24,(.L_x_1 - triton_per_fused__native_batch_norm_legit_24)
        .other          triton_per_fused__native_batch_norm_legit_24,@"STO_CUDA_ENTRY STV_DEFAULT"
triton_per_fused__native_batch_norm_legit_24:
.text.triton_per_fused__native_batch_norm_legit_24:
[----:B------:R-:W0:Y:S02]  /*0000*/  LDC R1, c[0x0][0x28] ;  /* 0x00000a00ff017b82 */ /* 0x000e240000000800 */
[----:B------:R-:W1:Y:S01]  /*0010*/  S2R R15, SR_CTAID.X ;  /* 0x00000000000f7919 */ /* 0x000e620000002500 */
[----:B------:R-:W2:Y:S01]  /*0020*/  LDC.64 R2, c[0x0][0x218] ;  /* 0x00008600ff027b82 */ /* 0x000ea20000000a00 */
[----:B------:R-:W-:Y:S01]  /*0030*/  ULDC.64 UR6, c[0x0][0x208] ;  /* 0x0000820000067ab9 */ /* 0x000fe20000000a00 */
[----:B------:R-:W3:Y:S01]  /*0040*/  S2R R0, SR_TID.X ;  /* 0x0000000000007919 */ /* 0x000ee20000002100 */
[----:B-1----:R-:W-:Y:S02]  /*0050*/  SHF.L.U32 R15, R15, 0x7, RZ ;  /* 0x000000070f0f7819 */ /* 0x002fe400000006ff */
[----:B---3--:R-:W-:-:S04]  /*0060*/  SHF.L.U32 R28, R0, 0x2, RZ ;  /* 0x00000002001c7819 */ /* 0x008fc800000006ff */
[----:B------:R-:W-:-:S04]  /*0070*/  LOP3.LUT R4, R15, 0x7c, R28, 0xf8, !PT ;  /* 0x0000007c0f047812 */ /* 0x000fc800078ef81c */
[----:B------:R-:W-:Y:S02]  /*0080*/  SHF.R.S32.HI R5, RZ, 0x1f, R4 ;  /* 0x0000001fff057819 */ /* 0x000fe40000011404 */
[----:B------:R-:W-:Y:S02]  /*0090*/  ISETP.GE.AND P1, PT, R4, 0x400, PT ;  /* 0x000004000400780c */ /* 0x000fe40003f26270 */
[----:B------:R-:W-:Y:S02]  /*00a0*/  LEA.HI R6, R5, R4, RZ, 0x8 ;  /* 0x0000000405067211 */ /* 0x000fe400078f40ff */
[----:B------:R-:W-:Y:S02]  /*00b0*/  SHF.L.U32 R5, R0, 0x3, RZ ;  /* 0x0000000300057819 */ /* 0x000fe400000006ff */
[C---:B------:R-:W-:Y:S02]  /*00c0*/  SHF.L.U32 R7, R6.reuse, 0x4, RZ ;  /* 0x0000000406077819 */ /* 0x040fe400000006ff */
[----:B------:R-:W-:-:S02]  /*00d0*/  LOP3.LUT R6, R6, 0xffffff00, RZ, 0xc0, !PT ;  /* 0xffffff0006067812 */ /* 0x000fc400078ec0ff */
[----:B------:R-:W-:-:S04]  /*00e0*/  LOP3.LUT R8, R7, 0xfffff000, RZ, 0xc0, !PT ;  /* 0xfffff00007087812 */ /* 0x000fc800078ec0ff */
[----:B------:R-:W-:-:S04]  /*00f0*/  LOP3.LUT R5, R8, 0x700, R5, 0xf8, !PT ;  /* 0x0000070008057812 */ /* 0x000fc800078ef805 */
[----:B------:R-:W-:Y:S02]  /*0100*/  IADD3 R13, R5, R4, -R6 ;  /* 0x00000004050d7210 */ /* 0x000fe40007ffe806 */
[----:B------:R-:W-:Y:S02]  /*0110*/  CS2R R4, SRZ ;  /* 0x0000000000047805 */ /* 0x000fe4000001ff00 */
[----:B------:R-:W-:Y:S02]  /*0120*/  CS2R R6, SRZ ;  /* 0x0000000000067805 */ /* 0x000fe4000001ff00 */
[----:B------:R-:W-:Y:S01]  /*0130*/  IADD3 R9, R13, 0x800, RZ ;  /* 0x000008000d097810 */ /* 0x000fe20007ffe0ff */
[----:B--2---:R-:W-:Y:S01]  /*0140*/  IMAD.WIDE R12, R13, 0x4, R2 ;  /* 0x000000040d0c7825 */ /* 0x004fe200078e0202 */
[----:B------:R-:W-:-:S03]  /*0150*/  CS2R R10, SRZ ;  /* 0x00000000000a7805 */ /* 0x000fc6000001ff00 */
[----:B------:R-:W-:Y:S01]  /*0160*/  IMAD.WIDE R2, R9, 0x4, R2 ;  /* 0x0000000409027825 */ /* 0x000fe200078e0202 */
[----:B------:R-:W-:Y:S01]  /*0170*/  CS2R R8, SRZ ;  /* 0x0000000000087805 */ /* 0x000fe2000001ff00 */
[----:B------:R-:W2:Y:S05]  /*0180*/  @!P1 LDG.E.128 R4, desc[UR6][R12.64] ;  /* 0x000000060c049981 */ /* 0x000eaa000c1e1d00 */
[----:B------:R1:W3:Y:S01]  /*0190*/  @!P1 LDG.E.128 R8, desc[UR6][R2.64] ;  /* 0x0000000602089981 */ /* 0x0002e2000c1e1d00 */
[----:B------:R-:W4:Y:S01]  /*01a0*/  S2UR UR5, SR_CgaCtaId ;  /* 0x00000000000579c3 */ /* 0x000f220000008800 */
[----:B------:R-:W-:Y:S01]  /*01b0*/  LOP3.LUT R27, R28, 0x7c, RZ, 0xc0, !PT ;  /* 0x0000007c1c1b7812 */ /* 0x000fe200078ec0ff */
[----:B------:R-:W-:Y:S01]  /*01c0*/  UMOV UR4, 0x400 ;  /* 0x0000040000047882 */ /* 0x000fe20000000000 */
[----:B------:R-:W-:-:S02]  /*01d0*/  ISETP.GE.AND P2, PT, R0, 0x400, PT ;  /* 0x000004000000780c */ /* 0x000fc40003f46270 */
[C---:B------:R-:W-:Y:S02]  /*01e0*/  LOP3.LUT P0, RZ, R0.reuse, 0x7, RZ, 0xc0, !PT ;  /* 0x0000000700ff7812 */ /* 0x040fe4000780c0ff */
[----:B-1----:R-:W-:Y:S02]  /*01f0*/  SHF.L.U32 R2, R27, 0x5, RZ ;  /* 0x000000051b027819 */ /* 0x002fe400000006ff */
[----:B------:R-:W-:Y:S01]  /*0200*/  ISETP.LT.AND P0, PT, R0, 0x400, !P0 ;  /* 0x000004000000780c */ /* 0x000fe20004701270 */
[----:B----4-:R-:W-:Y:S01]  /*0210*/  UPRMT UR4, UR5, 0x654, UR4 ;  /* 0x0000065405047896 */ /* 0x010fe20008000004 */
[----:B--2---:R-:W-:Y:S02]  /*0220*/  SEL R23, R4, RZ, !P1 ;  /* 0x000000ff04177207 */ /* 0x004fe40004800000 */
[----:B------:R-:W-:Y:S02]  /*0230*/  SEL R24, R5, RZ, !P1 ;  /* 0x000000ff05187207 */ /* 0x000fe40004800000 */
[----:B------:R-:W-:-:S02]  /*0240*/  SEL R25, R6, RZ, !P1 ;  /* 0x000000ff06197207 */ /* 0x000fc40004800000 */
[----:B---3--:R-:W-:Y:S02]  /*0250*/  SEL R8, R8, RZ, !P1 ;  /* 0x000000ff08087207 */ /* 0x008fe40004800000 */
[----:B------:R-:W-:Y:S02]  /*0260*/  SEL R13, R10, RZ, !P1 ;  /* 0x000000ff0a0d7207 */ /* 0x000fe40004800000 */
[----:B------:R-:W-:Y:S01]  /*0270*/  SEL R26, R7, RZ, !P1 ;  /* 0x000000ff071a7207 */ /* 0x000fe20004800000 */
[----:B------:R-:W-:Y:S01]  /*0280*/  FADD R3, R23, R8 ;  /* 0x0000000817037221 */ /* 0x000fe20000000000 */
[----:B------:R-:W-:Y:S02]  /*0290*/  SEL R9, R9, RZ, !P1 ;  /* 0x000000ff09097207 */ /* 0x000fe40004800000 */
[----:B------:R-:W-:Y:S02]  /*02a0*/  SEL R10, R11, RZ, !P1 ;  /* 0x000000ff0b0a7207 */ /* 0x000fe40004800000 */
[----:B------:R-:W-:Y:S01]  /*02b0*/  SEL R6, R3, RZ, !P1 ;  /* 0x000000ff03067207 */ /* 0x000fe20004800000 */
[----:B------:R-:W-:Y:S01]  /*02c0*/  FADD R4, R24, R9 ;  /* 0x0000000918047221 */ /* 0x000fe20000000000 */
[----:B------:R-:W-:Y:S01]  /*02d0*/  FADD R3, R25, R13 ;  /* 0x0000000d19037221 */ /* 0x000fe20000000000 */
[----:B------:R-:W-:Y:S01]  /*02e0*/  FADD R5, R26, R10 ;  /* 0x0000000a1a057221 */ /* 0x000fe20000000000 */
[----:B------:R-:W-:-:S02]  /*02f0*/  SHF.R.U32.HI R11, RZ, 0x3, R0 ;  /* 0x00000003ff0b7819 */ /* 0x000fc40000011600 */
[----:B------:R-:W-:Y:S02]  /*0300*/  SEL R4, R4, RZ, !P1 ;  /* 0x000000ff04047207 */ /* 0x000fe40004800000 */
[----:B------:R-:W-:Y:S02]  /*0310*/  LOP3.LUT R11, R2, 0x1c, R11, 0xf8, !PT ;  /* 0x0000001c020b7812 */ /* 0x000fe400078ef80b */
[----:B------:R-:W-:Y:S02]  /*0320*/  SEL R12, R3, RZ, !P1 ;  /* 0x000000ff030c7207 */ /* 0x000fe40004800000 */
[----:B------:R-:W-:Y:S01]  /*0330*/  SEL R28, R5, RZ, !P1 ;  /* 0x000000ff051c7207 */ /* 0x000fe20004800000 */
[----:B------:R-:W-:Y:S01]  /*0340*/  STS [R11+UR4], R6 ;  /* 0x000000060b007988 */ /* 0x000fe20008000804 */
[----:B------:R-:W-:-:S03]  /*0350*/  SHF.L.U32 R3, R0, 0x2, RZ ;  /* 0x0000000200037819 */ /* 0x000fc600000006ff */
[----:B------:R-:W-:Y:S04]  /*0360*/  STS [R11+UR4+0x20], R4 ;  /* 0x000020040b007988 */ /* 0x000fe80008000804 */
[----:B------:R-:W-:Y:S04]  /*0370*/  STS [R11+UR4+0x40], R12 ;  /* 0x0000400c0b007988 */ /* 0x000fe80008000804 */
[----:B------:R-:W-:Y:S01]  /*0380*/  STS [R11+UR4+0x60], R28 ;  /* 0x0000601c0b007988 */ /* 0x000fe20008000804 */
[----:B------:R-:W-:Y:S06]  /*0390*/  BAR.SYNC.DEFER_BLOCKING 0x0 ;  /* 0x0000000000007b1d */ /* 0x000fec0000010000 */
[----:B------:R-:W1:Y:S04]  /*03a0*/  @!P2 LDS R21, [R3+UR4] ;  /* 0x000000040315a984 */ /* 0x000e680008000800 */
[----:B------:R-:W2:Y:S04]  /*03b0*/  @!P2 LDS R20, [R3+UR4+0x400] ;  /* 0x000400040314a984 */ /* 0x000ea80008000800 */
[----:B------:R-:W3:Y:S04]  /*03c0*/  @!P2 LDS R22, [R3+UR4+0x800] ;  /* 0x000800040316a984 */ /* 0x000ee80008000800 */
[----:B------:R-:W4:Y:S04]  /*03d0*/  @!P2 LDS R19, [R3+UR4+0xc00] ;  /* 0x000c00040313a984 */ /* 0x000f280008000800 */
[----:B-1----:R-:W1:Y:S04]  /*03e0*/  SHFL.BFLY PT, R6, R21, 0x4, 0x1f ;  /* 0x0c801f0015067f89 */ /* 0x002e6800000e0000 */
[----:B--2---:R-:W2:Y:S04]  /*03f0*/  SHFL.BFLY PT, R5, R20, 0x4, 0x1f ;  /* 0x0c801f0014057f89 */ /* 0x004ea800000e0000 */
[----:B---3--:R-:W3:Y:S04]  /*0400*/  SHFL.BFLY PT, R7, R22, 0x4, 0x1f ;  /* 0x0c801f0016077f89 */ /* 0x008ee800000e0000 */
[----:B----4-:R-:W4:Y:S01]  /*0410*/  SHFL.BFLY PT, R29, R19, 0x4, 0x1f ;  /* 0x0c801f00131d7f89 */ /* 0x010f2200000e0000 */
[----:B-1----:R-:W-:Y:S01]  /*0420*/  FADD R4, R21, R6 ;  /* 0x0000000615047221 */ /* 0x002fe20000000000 */
[----:B--2---:R-:W-:Y:S01]  /*0430*/  FADD R5, R20, R5 ;  /* 0x0000000514057221 */ /* 0x004fe20000000000 */
[----:B---3--:R-:W-:-:S04]  /*0440*/  FADD R6, R22, R7 ;  /* 0x0000000716067221 */ /* 0x008fc80000000000 */
[----:B------:R-:W1:Y:S01]  /*0450*/  SHFL.BFLY PT, R12, R5, 0x2, 0x1f ;  /* 0x0c401f00050c7f89 */ /* 0x000e6200000e0000 */
[----:B----4-:R-:W-:-:S03]  /*0460*/  FADD R22, R19, R29 ;  /* 0x0000001d13167221 */ /* 0x010fc60000000000 */
[----:B------:R-:W2:Y:S04]  /*0470*/  SHFL.BFLY PT, R7, R4, 0x2, 0x1f ;  /* 0x0c401f0004077f89 */ /* 0x000ea800000e0000 */
[----:B------:R-:W3:Y:S04]  /*0480*/  SHFL.BFLY PT, R29, R6, 0x2, 0x1f ;  /* 0x0c401f00061d7f89 */ /* 0x000ee800000e0000 */
[----:B------:R-:W4:Y:S01]  /*0490*/  SHFL.BFLY PT, R21, R22, 0x2, 0x1f ;  /* 0x0c401f0016157f89 */ /* 0x000f2200000e0000 */
        /* <DEDUP_REMOVED lines=9> */
[----:B--2---:R-:W-:-:S04]  /*0530*/  FADD R28, R19, R28 ;  /* 0x0000001c131c7221 */ /* 0x004fc80000000000 */
[----:B------:R-:W-:Y:S01]  /*0540*/  @P0 STS [R3+UR4], R20 ;  /* 0x0000001403000988 */ /* 0x000fe20008000804 */
[----:B---3--:R-:W-:-:S03]  /*0550*/  FADD R22, R12, R21 ;  /* 0x000000150c167221 */ /* 0x008fc60000000000 */
[----:B------:R-:W-:Y:S01]  /*0560*/  @P0 STS [R3+UR4+0x800], R28 ;  /* 0x0008001c03000988 */ /* 0x000fe20008000804 */
[----:B------:R-:W-:Y:S01]  /*0570*/  IADD3 R12, R2, UR4, RZ ;  /* 0x00000004020c7c10 */ /* 0x000fe2000fffe0ff */
[----:B----4-:R-:W-:Y:S02]  /*0580*/  FADD R21, R29, R4 ;  /* 0x000000041d157221 */ /* 0x010fe40000000000 */
[----:B------:R-:W-:Y:S02]  /*0590*/  @P0 STS [R3+UR4+0x400], R22 ;  /* 0x0004001603000988 */ /* 0x000fe40008000804 */
[----:B------:R-:W-:Y:S02]  /*05a0*/  IMAD R27, R27, -0x1c, R12 ;  /* 0xffffffe41b1b7824 */ /* 0x000fe400078e020c */
[----:B------:R-:W-:Y:S01]  /*05b0*/  @P0 STS [R3+UR4+0xc00], R21 ;  /* 0x000c001503000988 */ /* 0x000fe20008000804 */
[----:B------:R-:W-:Y:S06]  /*05c0*/  BAR.SYNC.DEFER_BLOCKING 0x0 ;  /* 0x0000000000007b1d */ /* 0x000fec0000010000 */
[----:B------:R-:W1:Y:S04]  /*05d0*/  LDS R4, [R2+UR4] ;  /* 0x0000000402047984 */ /* 0x000e680008000800 */
[----:B------:R-:W2:Y:S04]  /*05e0*/  LDS R5, [R2+UR4+0x20] ;  /* 0x0000200402057984 */ /* 0x000ea80008000800 */
[----:B------:R-:W3:Y:S04]  /*05f0*/  LDS R6, [R2+UR4+0x40] ;  /* 0x0000400402067984 */ /* 0x000ee80008000800 */
[----:B------:R-:W4:Y:S01]  /*0600*/  LDS R7, [R2+UR4+0x60] ;  /* 0x0000600402077984 */ /* 0x000f220008000800 */
[----:B------:R-:W-:Y:S01]  /*0610*/  BAR.SYNC.DEFER_BLOCKING 0x0 ;  /* 0x0000000000007b1d */ /* 0x000fe20000010000 */
[C---:B-1----:R-:W-:Y:S01]  /*0620*/  FFMA R8, R4.reuse, -0.0625, R8 ;  /* 0xbd80000004087823 */ /* 0x042fe20000000008 */
[----:B------:R-:W-:Y:S01]  /*0630*/  FFMA R23, R4, -0.0625, R23 ;  /* 0xbd80000004177823 */ /* 0x000fe20000000017 */
[C---:B--2---:R-:W-:Y:S01]  /*0640*/  FFMA R9, R5.reuse, -0.0625, R9 ;  /* 0xbd80000005097823 */ /* 0x044fe20000000009 */
[----:B------:R-:W-:Y:S01]  /*0650*/  FFMA R24, R5, -0.0625, R24 ;  /* 0xbd80000005187823 */ /* 0x000fe20000000018 */
[----:B------:R-:W-:-:S02]  /*0660*/  FMUL R8, R8, R8 ;  /* 0x0000000808087220 */ /* 0x000fc40000400000 */
[----:B------:R-:W-:Y:S01]  /*0670*/  FMUL R9, R9, R9 ;  /* 0x0000000909097220 */ /* 0x000fe20000400000 */
[C---:B---3--:R-:W-:Y:S01]  /*0680*/  FFMA R13, R6.reuse, -0.0625, R13 ;  /* 0xbd800000060d7823 */ /* 0x048fe2000000000d */
[----:B------:R-:W-:Y:S01]  /*0690*/  FFMA R8, R23, R23, R8 ;  /* 0x0000001717087223 */ /* 0x000fe20000000008 */
[----:B------:R-:W-:Y:S01]  /*06a0*/  FFMA R25, R6, -0.0625, R25 ;  /* 0xbd80000006197823 */ /* 0x000fe20000000019 */
[----:B----4-:R-:W-:Y:S01]  /*06b0*/  STS.128 [R27], R4 ;  /* 0x000000041b007388 */ /* 0x010fe20000000c00 */
[----:B------:R-:W-:Y:S01]  /*06c0*/  FFMA R24, R24, R24, R9 ;  /* 0x0000001818187223 */ /* 0x000fe20000000009 */
[----:B------:R-:W-:Y:S01]  /*06d0*/  LOP3.LUT R9, R0, 0x7f, RZ, 0xc0, !PT ;  /* 0x0000007f00097812 */ /* 0x000fe200078ec0ff */
[----:B------:R-:W-:Y:S01]  /*06e0*/  FFMA R10, R7, -0.0625, R10 ;  /* 0xbd800000070a7823 */ /* 0x000fe2000000000a */
[----:B------:R-:W-:Y:S01]  /*06f0*/  FMUL R12, R13, R13 ;  /* 0x0000000d0d0c7220 */ /* 0x000fe20000400000 */
[----:B------:R-:W-:Y:S01]  /*0700*/  FFMA R26, R7, -0.0625, R26 ;  /* 0xbd800000071a7823 */ /* 0x000fe2000000001a */
[----:B------:R-:W-:Y:S01]  /*0710*/  LEA R9, R9, UR4, 0x2 ;  /* 0x0000000409097c11 */ /* 0x000fe2000f8e10ff */
[----:B------:R-:W-:Y:S01]  /*0720*/  FMUL R13, R10, R10 ;  /* 0x0000000a0a0d7220 */ /* 0x000fe20000400000 */
[----:B------:R-:W-:Y:S01]  /*0730*/  SEL R10, R8, RZ, !P1 ;  /* 0x000000ff080a7207 */ /* 0x000fe20004800000 */
[----:B------:R-:W-:Y:S01]  /*0740*/  BAR.SYNC.DEFER_BLOCKING 0x0 ;  /* 0x0000000000007b1d */ /* 0x000fe20000010000 */
[----:B------:R-:W-:Y:S01]  /*0750*/  FFMA R12, R25, R25, R12 ;  /* 0x00000019190c7223 */ /* 0x000fe2000000000c */
[----:B------:R-:W-:Y:S01]  /*0760*/  FFMA R13, R26, R26, R13 ;  /* 0x0000001a1a0d7223 */ /* 0x000fe2000000000d */
[----:B------:R-:W-:-:S03]  /*0770*/  SEL R24, R24, RZ, !P1 ;  /* 0x000000ff18187207 */ /* 0x000fc60004800000 */
[----:B------:R-:W-:Y:S02]  /*0780*/  SEL R12, R12, RZ, !P1 ;  /* 0x000000ff0c0c7207 */ /* 0x000fe40004800000 */
[----:B------:R-:W-:Y:S01]  /*0790*/  SEL R20, R13, RZ, !P1 ;  /* 0x000000ff0d147207 */ /* 0x000fe20004800000 */
[----:B------:R-:W-:Y:S01]  /*07a0*/  LDS R8, [R9] ;  /* 0x0000000009087984 */ /* 0x000fe20000000800 */
[----:B------:R-:W-:Y:S06]  /*07b0*/  BAR.SYNC.DEFER_BLOCKING 0x0 ;  /* 0x0000000000007b1d */ /* 0x000fec0000010000 */
[----:B------:R-:W-:Y:S04]  /*07c0*/  STS [R11+UR4], R10 ;  /* 0x0000000a0b007988 */ /* 0x000fe80008000804 */
        /* <DEDUP_REMOVED lines=13> */
[----:B--2---:R-:W-:-:S04]  /*08a0*/  FADD R7, R14, R5 ;  /* 0x000000050e077221 */ /* 0x004fc80000000000 */
[----:B------:R-:W1:Y:S01]  /*08b0*/  SHFL.BFLY PT, R5, R4, 0x2, 0x1f ;  /* 0x0c401f0004057f89 */ /* 0x000e6200000e0000 */
[----:B---3--:R-:W-:-:S03]  /*08c0*/  FADD R13, R16, R13 ;  /* 0x0000000d100d7221 */ /* 0x008fc60000000000 */
[----:B------:R-:W2:Y:S01]  /*08d0*/  SHFL.BFLY PT, R6, R7, 0x2, 0x1f ;  /* 0x0c401f0007067f89 */ /* 0x000ea200000e0000 */
[----:B----4-:R-:W-:-:S03]  /*08e0*/  FADD R19, R18, R19 ;  /* 0x0000001312137221 */ /* 0x010fc60000000000 */
[----:B------:R-:W3:Y:S04]  /*08f0*/  SHFL.BFLY PT, R10, R13, 0x2, 0x1f ;  /* 0x0c401f000d0a7f89 */ /* 0x000ee800000e0000 */
[----:B------:R-:W4:Y:S01]  /*0900*/  SHFL.BFLY PT, R12, R19, 0x2, 0x1f ;  /* 0x0c401f00130c7f89 */ /* 0x000f2200000e0000 */
[----:B-1----:R-:W-:Y:S01]  /*0910*/  FADD R5, R4, R5 ;  /* 0x0000000504057221 */ /* 0x002fe20000000000 */
[----:B--2---:R-:W-:-:S04]  /*0920*/  FADD R11, R7, R6 ;  /* 0x00000006070b7221 */ /* 0x004fc80000000000 */
[----:B------:R-:W1:Y:S01]  /*0930*/  SHFL.BFLY PT, R6, R5, 0x1, 0x1f ;  /* 0x0c201f0005067f89 */ /* 0x000e6200000e0000 */
[----:B---3--:R-:W-:Y:S01]  /*0940*/  FADD R14, R13, R10 ;  /* 0x0000000a0d0e7221 */ /* 0x008fe20000000000 */
[----:B----4-:R-:W-:-:S04]  /*0950*/  FADD R18, R19, R12 ;  /* 0x0000000c13127221 */ /* 0x010fc80000000000 */
[----:B------:R-:W2:Y:S04]  /*0960*/  SHFL.BFLY PT, R17, R14, 0x1, 0x1f ;  /* 0x0c201f000e117f89 */ /* 0x000ea800000e0000 */
[----:B------:R-:W3:Y:S04]  /*0970*/  SHFL.BFLY PT, R12, R11, 0x1, 0x1f ;  /* 0x0c201f000b0c7f89 */ /* 0x000ee800000e0000 */
[----:B------:R-:W4:Y:S01]  /*0980*/  SHFL.BFLY PT, R21, R18, 0x1, 0x1f ;  /* 0x0c201f0012157f89 */ /* 0x000f2200000e0000 */
[----:B-1----:R-:W-:-:S05]  /*0990*/  FADD R10, R5, R6 ;  /* 0x00000006050a7221 */ /* 0x002fca0000000000 */
[----:B------:R1:W-:Y:S01]  /*09a0*/  @P0 STS [R3+UR4], R10 ;  /* 0x0000000a03000988 */ /* 0x0003e20008000804 */
[----:B--2---:R-:W-:Y:S01]  /*09b0*/  FADD R16, R14, R17 ;  /* 0x000000110e107221 */ /* 0x004fe20000000000 */
[----:B------:R-:W-:Y:S01]  /*09c0*/  HFMA2.MMA R14, -RZ, RZ, 1.375, 0 ;  /* 0x3d800000ff0e7435 */ /* 0x000fe200000001ff */
[----:B------:R-:W-:Y:S01]  /*09d0*/  LOP3.LUT R17, R15, 0x7f, R0, 0xf8, !PT ;  /* 0x0000007f0f117812 */ /* 0x000fe200078ef800 */
[----:B---3--:R-:W-:Y:S02]  /*09e0*/  FADD R12, R11, R12 ;  /* 0x0000000c0b0c7221 */ /* 0x008fe40000000000 */
[----:B------:R-:W-:Y:S01]  /*09f0*/  @P0 STS [R3+UR4+0x800], R16 ;  /* 0x0008001003000988 */ /* 0x000fe20008000804 */
[----:B----4-:R-:W-:-:S03]  /*0a00*/  FADD R20, R18, R21 ;  /* 0x0000001512147221 */ /* 0x010fc60000000000 */
[----:B------:R2:W-:Y:S01]  /*0a10*/  @P0 STS [R3+UR4+0x400], R12 ;  /* 0x0004000c03000988 */ /* 0x0005e20008000804 */
[----:B-1----:R-:W1:Y:S03]  /*0a20*/  LDC.64 R10, c[0x0][0x210] ;  /* 0x00008400ff0a7b82 */ /* 0x002e660000000a00 */
[----:B------:R-:W-:Y:S05]  /*0a30*/  @P0 STS [R3+UR4+0xc00], R20 ;  /* 0x000c001403000988 */ /* 0x000fea0008000804 */
[----:B------:R-:W-:Y:S01]  /*0a40*/  BAR.SYNC.DEFER_BLOCKING 0x0 ;  /* 0x0000000000007b1d */ /* 0x000fe20000010000 */
[----:B------:R-:W-:-:S04]  /*0a50*/  LOP3.LUT P0, RZ, R0, 0x80, RZ, 0xc0, !PT ;  /* 0x0000008000ff7812 */ /* 0x000fc8000780c0ff */
[----:B------:R-:W-:-:S03]  /*0a60*/  ISETP.LT.AND P0, PT, R17, 0x400, !P0 ;  /* 0x000004001100780c */ /* 0x000fc60004701270 */
[----:B--2---:R-:W2:Y:S01]  /*0a70*/  LDC.64 R12, c[0x0][0x220] ;  /* 0x00008800ff0c7b82 */ /* 0x004ea20000000a00 */
[----:B------:R-:W-:Y:S04]  /*0a80*/  LDS R4, [R2+UR4] ;  /* 0x0000000402047984 */ /* 0x000fe80008000800 */
[----:B------:R-:W-:Y:S04]  /*0a90*/  LDS R5, [R2+UR4+0x20] ;  /* 0x0000200402057984 */ /* 0x000fe80008000800 */
[----:B------:R-:W-:Y:S04]  /*0aa0*/  LDS R6, [R2+UR4+0x40] ;  /* 0x0000400402067984 */ /* 0x000fe80008000800 */
[----:B------:R1:W3:Y:S01]  /*0ab0*/  LDS R7, [R2+UR4+0x60] ;  /* 0x0000600402077984 */ /* 0x0002e20008000800 */
[----:B------:R-:W-:Y:S01]  /*0ac0*/  BAR.SYNC.DEFER_BLOCKING 0x0 ;  /* 0x0000000000007b1d */ /* 0x000fe20000010000 */
[----:B-1----:R-:W-:-:S05]  /*0ad0*/  IMAD.WIDE R2, R17, 0x4, R10 ;  /* 0x0000000411027825 */ /* 0x002fca00078e020a */
[----:B---3--:R2:W-:Y:S02]  /*0ae0*/  STS.128 [R27], R4 ;  /* 0x000000041b007388 */ /* 0x0085e40000000c00 */
[----:B------:R-:W-:Y:S01]  /*0af0*/  BAR.SYNC.DEFER_BLOCKING 0x0 ;  /* 0x0000000000007b1d */ /* 0x000fe20000010000 */
[----:B--2---:R-:W-:-:S05]  /*0b00*/  IMAD.WIDE R4, R17, 0x4, R12 ;  /* 0x0000000411047825 */ /* 0x004fca00078e020c */
[----:B------:R-:W1:Y:S02]  /*0b10*/  LDS R9, [R9] ;  /* 0x0000000009097984 */ /* 0x000e640000000800 */
[----:B-1----:R-:W-:-:S04]  /*0b20*/  FFMA R14, R9, R14, 9.9999997473787516356e-06 ;  /* 0x3727c5ac090e7423 */ /* 0x002fc8000000000e */
[----:B------:R-:W1:Y:S01]  /*0b30*/  MUFU.RSQ R15, R14 ;  /* 0x0000000e000f7308 */ /* 0x000e620000001400 */
[----:B------:R-:W-:Y:S06]  /*0b40*/  BAR.SYNC.DEFER_BLOCKING 0x0 ;  /* 0x0000000000007b1d */ /* 0x000fec0000010000 */
[----:B-1----:R1:W-:Y:S01]  /*0b50*/  @P0 STG.E desc[UR6][R2.64], R15 ;  /* 0x0000000f02000986 */ /* 0x0023e2000c101906 */
[----:B------:R-:W-:Y:S05]  /*0b60*/  @!P0 EXIT ;  /* 0x000000000000894d */ /* 0x000fea0003800000 */
[----:B-1----:R-:W-:-:S05]  /*0b70*/  FMUL R3, R8, 0.0625 ;  /* 0x3d80000008037820 */ /* 0x002fca0000400000 */
[----:B------:R-:W-:Y:S01]  /*0b80*/  STG.E desc[UR6][R4.64], R3 ;  /* 0x0000000304007986 */ /* 0x000fe2000c101906 */
[----:B------:R-:W-:Y:S05]  /*0b90*/  EXIT ;  /* 0x000000000000794d */ /* 0x000fea0003800000 */
.L_x_0:
[----:B------:R-:W-:-:S00]  /*0ba0*/  BRA `(.L_x_0) ;  /* 0xfffffffc00fc7947 */ /* 0x000fc0000383ffff */
[----:B------:R-:W-:-:S00]  /*0bb0*/  NOP ;  /* 0x0000000000007918 */ /* 0x000fc00000000000 */
        /* <DEDUP_REMOVED lines=12> */
.L_x_1:


//--------------------- .nv.global.init           --------------------------
	.section	.nv.global.init,"aw",@progbits
.nv.global.init:
	.type		_$_str,@object
	.size		_$_str,(.L_0 - _$_str)
_$_str:
        /*0000*/ 	.byte	0x5f, 0x5f, 0x43, 0x55, 0x44, 0x41, 0x5f, 0x46, 0x54, 0x5a, 0x00
.L_0:


//--------------------- .nv.shared.triton_per_fused__native_batch_norm_legit_24 --------------------------
	.section	.nv.shared.triton_per_fused__native_batch_norm_legit_24,"aw",@nobits
	.sectionflags	@""
	.align	16
	.zero		1024


//--------------------- .nv.constant0.triton_per_fused__native_batch_norm_legit_24 --------------------------
	.section	.nv.constant0.triton_per_fused__native_batch_norm_legit_24,"a",@progbits
	.sectionflags	@""
	.align	4
.nv.constant0.triton_per_fused__native_batch_norm_legit_24:
	.zero		560
